	.headerflags	@"EF_CUDA_TEXMODE_UNIFIED EF_CUDA_64BIT_ADDRESS EF_CUDA_ACCELERATORS EF_CUDA_SM90 EF_CUDA_VIRTUAL_SM(EF_CUDA_SM90)"
	.elftype	@"ET_EXEC"


//--------------------- .nv.info                  --------------------------
	.section	.nv.info,"",@"SHT_CUDA_INFO"
	.align	4


	//----- nvinfo : EIATTR_REGCOUNT
	.align		4
        /*0000*/ 	.byte	0x04, 0x2f
        /*0002*/ 	.short	(.L_3 - .L_2)
	.align		4
.L_2:
        /*0004*/ 	.word	index@(triton_poi_fused__native_batch_norm_legit_no_training_add_44)
        /*0008*/ 	.word	0x0000001e


	//----- nvinfo : EIATTR_MIN_STACK_SIZE
	.align		4
.L_3:
        /*000c*/ 	.byte	0x04, 0x12
        /*000e*/ 	.short	(.L_5 - .L_4)
	.align		4
.L_4:
        /*0010*/ 	.word	index@(triton_poi_fused__native_batch_norm_legit_no_training_add_44)
        /*0014*/ 	.word	0x00000000


	//----- nvinfo : EIATTR_FRAME_SIZE
	.align		4
.L_5:
        /*0018*/ 	.byte	0x04, 0x11
        /*001a*/ 	.short	(.L_7 - .L_6)
	.align		4
.L_6:
        /*001c*/ 	.word	index@(triton_poi_fused__native_batch_norm_legit_no_training_add_44)
        /*0020*/ 	.word	0x00000000


	//----- nvinfo : EIATTR_MIN_STACK_SIZE
	.align		4
.L_7:
        /*0024*/ 	.byte	0x04, 0x12
        /*0026*/ 	.short	(.L_9 - .L_8)
	.align		4
.L_8:
        /*0028*/ 	.word	index@(triton_poi_fused__native_batch_norm_legit_no_training_add_44)
        /*002c*/ 	.word	0x00000000
.L_9:


//--------------------- .nv.info.triton_poi_fused__native_batch_norm_legit_no_training_add_44 --------------------------
	.section	.nv.info.triton_poi_fused__native_batch_norm_legit_no_training_add_44,"",@"SHT_CUDA_INFO"
	.sectionflags	@""
	.align	4


	//----- nvinfo : EIATTR_CUDA_API_VERSION
	.align		4
        /*0000*/ 	.byte	0x04, 0x37
        /*0002*/ 	.short	(.L_11 - .L_10)
.L_10:
        /*0004*/ 	.word	0x0000007c


	//----- nvinfo : EIATTR_KPARAM_INFO
	.align		4
.L_11:
        /*0008*/ 	.byte	0x04, 0x17
        /*000a*/ 	.short	(.L_13 - .L_12)
.L_12:
        /*000c*/ 	.word	0x00000000
        /*0010*/ 	.short	0x0008
        /*0012*/ 	.short	0x003c
        /*0014*/ 	.byte	0x00, 0xf0, 0x11, 0x00


	//----- nvinfo : EIATTR_KPARAM_INFO
	.align		4
.L_13:
        /*0018*/ 	.byte	0x04, 0x17
        /*001a*/ 	.short	(.L_15 - .L_14)
.L_14:
        /*001c*/ 	.word	0x00000000
        /*0020*/ 	.short	0x0007
        /*0022*/ 	.short	0x0038
        /*0024*/ 	.byte	0x00, 0xf0, 0x11, 0x00


	//----- nvinfo : EIATTR_KPARAM_INFO
	.align		4
.L_15:
        /*0028*/ 	.byte	0x04, 0x17
        /*002a*/ 	.short	(.L_17 - .L_16)
.L_16:
        /*002c*/ 	.word	0x00000000
        /*0030*/ 	.short	0x0006
        /*0032*/ 	.short	0x0030
        /*0034*/ 	.byte	0x00, 0xf4, 0x21, 0x00


	//----- nvinfo : EIATTR_KPARAM_INFO
	.align		4
.L_17:
        /*0038*/ 	.byte	0x04, 0x17
        /*003a*/ 	.short	(.L_19 - .L_18)
.L_18:
        /*003c*/ 	.word	0x00000000
        /*0040*/ 	.short	0x0005
        /*0042*/ 	.short	0x0028
        /*0044*/ 	.byte	0x00, 0xf4, 0x21, 0x00


	//----- nvinfo : EIATTR_KPARAM_INFO
	.align		4
.L_19:
        /*0048*/ 	.byte	0x04, 0x17
        /*004a*/ 	.short	(.L_21 - .L_20)
.L_20:
        /*004c*/ 	.word	0x00000000
        /*0050*/ 	.short	0x0004
        /*0052*/ 	.short	0x0020
        /*0054*/ 	.byte	0x00, 0xf4, 0x21, 0x00


	//----- nvinfo : EIATTR_KPARAM_INFO
	.align		4
.L_21:
        /*0058*/ 	.byte	0x04, 0x17
        /*005a*/ 	.short	(.L_23 - .L_22)
.L_22:
        /*005c*/ 	.word	0x00000000
        /*0060*/ 	.short	0x0003
        /*0062*/ 	.short	0x0018
        /*0064*/ 	.byte	0x00, 0xf4, 0x21, 0x00


	//----- nvinfo : EIATTR_KPARAM_INFO
	.align		4
.L_23:
        /*0068*/ 	.byte	0x04, 0x17
        /*006a*/ 	.short	(.L_25 - .L_24)
.L_24:
        /*006c*/ 	.word	0x00000000
        /*0070*/ 	.short	0x0002
        /*0072*/ 	.short	0x0010
        /*0074*/ 	.byte	0x00, 0xf4, 0x21, 0x00


	//----- nvinfo : EIATTR_KPARAM_INFO
	.align		4
.L_25:
        /*0078*/ 	.byte	0x04, 0x17
        /*007a*/ 	.short	(.L_27 - .L_26)
.L_26:
        /*007c*/ 	.word	0x00000000
        /*0080*/ 	.short	0x0001
        /*0082*/ 	.short	0x0008
        /*0084*/ 	.byte	0x00, 0xf4, 0x21, 0x00


	//----- nvinfo : EIATTR_KPARAM_INFO
	.align		4
.L_27:
        /*0088*/ 	.byte	0x04, 0x17
        /*008a*/ 	.short	(.L_29 - .L_28)
.L_28:
        /*008c*/ 	.word	0x00000000
        /*0090*/ 	.short	0x0000
        /*0092*/ 	.short	0x0000
        /*0094*/ 	.byte	0x00, 0xf4, 0x21, 0x00


	//----- nvinfo : EIATTR_SPARSE_MMA_MASK
	.align		4
.L_29:
        /*0098*/ 	.byte	0x03, 0x50
        /*009a*/ 	.short	0x0000


	//----- nvinfo : EIATTR_MAXREG_COUNT
	.align		4
        /*009c*/ 	.byte	0x03, 0x1b
        /*009e*/ 	.short	0x00ff


	//----- nvinfo : EIATTR_EXIT_INSTR_OFFSETS
	.align		4
        /*00a0*/ 	.byte	0x04, 0x1c
        /*00a2*/ 	.short	(.L_31 - .L_30)


	//   ....[0]....
.L_30:
        /*00a4*/ 	.word	0x000005c0


	//   ....[1]....
        /*00a8*/ 	.word	0x00000680


	//----- nvinfo : EIATTR_REQNTID
	.align		4
.L_31:
        /*00ac*/ 	.byte	0x04, 0x10
        /*00ae*/ 	.short	(.L_33 - .L_32)
.L_32:
        /*00b0*/ 	.word	0x00000080
        /*00b4*/ 	.word	0x00000001
        /*00b8*/ 	.word	0x00000001


	//----- nvinfo : EIATTR_CBANK_PARAM_SIZE
	.align		4
.L_33:
        /*00bc*/ 	.byte	0x03, 0x19
        /*00be*/ 	.short	0x0040


	//----- nvinfo : EIATTR_PARAM_CBANK
	.align		4
        /*00c0*/ 	.byte	0x04, 0x0a
        /*00c2*/ 	.short	(.L_35 - .L_34)
	.align		4
.L_34:
        /*00c4*/ 	.word	index@(.nv.constant0.triton_poi_fused__native_batch_norm_legit_no_training_add_44)
        /*00c8*/ 	.short	0x0210
        /*00ca*/ 	.short	0x0040


	//----- nvinfo : EIATTR_SW_WAR
	.align		4
.L_35:
        /*00cc*/ 	.byte	0x04, 0x36
        /*00ce*/ 	.short	(.L_37 - .L_36)
.L_36:
        /*00d0*/ 	.word	0x00000008
.L_37:


//--------------------- .nv.callgraph             --------------------------
	.section	.nv.callgraph,"",@"SHT_CUDA_CALLGRAPH"
	.align	4
	.sectionentsize	8
	.align		4
        /*0000*/ 	.word	0x00000000
	.align		4
        /*0004*/ 	.word	0xffffffff
	.align		4
        /*0008*/ 	.word	0x00000000
	.align		4
        /*000c*/ 	.word	0xfffffffe
	.align		4
        /*0010*/ 	.word	0x00000000
	.align		4
        /*0014*/ 	.word	0xfffffffd
	.align		4
        /*0018*/ 	.word	0x00000000
	.align		4
        /*001c*/ 	.word	0xfffffffc


//--------------------- .nv.constant4             --------------------------
	.section	.nv.constant4,"a",@progbits
	.align	8
	.align		8
.nv.constant4:
        /*0000*/ 	.dword	_$_str
	.align		8
        /*0008*/ 	.dword	_$_str_$_2


//--------------------- .text.triton_poi_fused__native_batch_norm_legit_no_training_add_44 --------------------------
	.section	.text.triton_poi_fused__native_batch_norm_legit_no_training_add_44,"ax",@progbits
	.sectionflags	@"SHF_BARRIERS=1"
	.align	128
        .global         triton_poi_fused__native_batch_norm_legit_no_training_add_44
        .type           triton_poi_fused__native_batch_norm_legit_no_training_add_44,@function
        .size           triton_poi_fused__native_batch_norm_legit_no_training_add_44,(.L_x_1 - triton_poi_fused__native_batch_norm_legit_no_training_add_44)
        .other          triton_poi_fused__native_batch_norm_legit_no_training_add_44,@"STO_CUDA_ENTRY STV_DEFAULT"
triton_poi_fused__native_batch_norm_legit_no_training_add_44:
.text.triton_poi_fused__native_batch_norm_legit_no_training_add_44:
[----:B------:R-:W0:Y:S01]  /*0000*/  LDC R1, c[0x0][0x28] ;  /* 0x00000a00ff017b82 */ /* 0x000e220000000800 */
[----:B------:R-:W1:Y:S07]  /*0010*/  S2R R12, SR_TID.X ;  /* 0x00000000000c7919 */ /* 0x000e6e0000002100 */
[----:B------:R-:W2:Y:S01]  /*0020*/  S2UR UR4, SR_CTAID.X ;  /* 0x00000000000479c3 */ /* 0x000ea20000002500 */
[----:B------:R-:W-:Y:S01]  /*0030*/  CS2R R2, SRZ ;  /* 0x0000000000027805 */ /* 0x000fe2000001ff00 */
[----:B------:R-:W-:Y:S01]  /*0040*/  ULDC.64 UR8, c[0x0][0x208] ;  /* 0x0000820000087ab9 */ /* 0x000fe20000000a00 */
[----:B------:R-:W3:Y:S05]  /*0050*/  S2R R13, SR_CTAID.Y ;  /* 0x00000000000d7919 */ /* 0x000eea0000002600 */
[----:B------:R-:W4:Y:S08]  /*0060*/  LDC.64 R6, c[0x0][0x228] ;  /* 0x00008a00ff067b82 */ /* 0x000f300000000a00 */
[----:B------:R-:W5:Y:S01]  /*0070*/  LDC.64 R20, c[0x0][0x218] ;  /* 0x00008600ff147b82 */ /* 0x000f620000000a00 */
[----:B--2---:R-:W-:-:S07]  /*0080*/  USHF.L.U32 UR4, UR4, 0x2, URZ ;  /* 0x0000000204047899 */ /* 0x004fce000800063f */
[----:B------:R-:W2:Y:S01]  /*0090*/  LDC.64 R14, c[0x0][0x220] ;  /* 0x00008800ff0e7b82 */ /* 0x000ea20000000a00 */
[----:B-1----:R-:W-:-:S07]  /*00a0*/  LOP3.LUT R0, R12, 0x1, RZ, 0xc0, !PT ;  /* 0x000000010c007812 */ /* 0x002fce00078ec0ff */
[----:B------:R-:W1:Y:S01]  /*00b0*/  LDC.64 R10, c[0x0][0x238] ;  /* 0x00008e00ff0a7b82 */ /* 0x000e620000000a00 */
[----:B------:R-:W-:-:S04]  /*00c0*/  LEA R23, R0, UR4, 0x1 ;  /* 0x0000000400177c11 */ /* 0x000fc8000f8e08ff */
[C---:B------:R-:W-:Y:S01]  /*00d0*/  ISETP.GE.AND P1, PT, R23.reuse, 0x38, PT ;  /* 0x000000381700780c */ /* 0x040fe20003f26270 */
[----:B----4-:R-:W-:Y:S02]  /*00e0*/  IMAD.WIDE R6, R23, 0x4, R6 ;  /* 0x0000000417067825 */ /* 0x010fe400078e0206 */
[----:B------:R-:W4:Y:S08]  /*00f0*/  LDC.64 R18, c[0x0][0x230] ;  /* 0x00008c00ff127b82 */ /* 0x000f300000000a00 */
[----:B------:R-:W4:Y:S02]  /*0100*/  LDC.64 R4, c[0x0][0x210] ;  /* 0x00008400ff047b82 */ /* 0x000f240000000a00 */
[----:B------:R2:W4:Y:S01]  /*0110*/  @!P1 LDG.E.EL.64 R2, desc[UR8][R6.64] ;  /* 0x0000000806029981 */ /* 0x000522000c2e1b00 */
[----:B------:R-:W-:Y:S01]  /*0120*/  SHF.R.U32.HI R16, RZ, 0x1, R12 ;  /* 0x00000001ff107819 */ /* 0x000fe2000001160c */
[----:B---3--:R-:W-:Y:S01]  /*0130*/  IMAD.SHL.U32 R13, R13, 0x40, RZ ;  /* 0x000000400d0d7824 */ /* 0x008fe200078e00ff */
[----:B------:R-:W-:Y:S01]  /*0140*/  CS2R R8, SRZ ;  /* 0x0000000000087805 */ /* 0x000fe2000001ff00 */
[----:B--2---:R-:W-:Y:S01]  /*0150*/  IMAD.WIDE R24, R23, 0x4, R14 ;  /* 0x0000000417187825 */ /* 0x004fe200078e020e */
[----:B------:R-:W-:-:S04]  /*0160*/  SGXT.U32 R16, R16, 0x6 ;  /* 0x000000061010781a */ /* 0x000fc80000000000 */
[----:B------:R-:W-:Y:S02]  /*0170*/  LOP3.LUT R22, R13, R16, RZ, 0xfc, !PT ;  /* 0x000000100d167212 */ /* 0x000fe400078efcff */
[----:B------:R-:W-:Y:S02]  /*0180*/  CS2R R6, SRZ ;  /* 0x0000000000067805 */ /* 0x000fe4000001ff00 */
[C---:B------:R-:W-:Y:S01]  /*0190*/  ISETP.LT.AND P0, PT, R22.reuse, 0x40, !P1 ;  /* 0x000000401600780c */ /* 0x040fe20004f01270 */
[----:B------:R-:W-:-:S03]  /*01a0*/  IMAD R17, R22, 0x38, R23 ;  /* 0x0000003816117824 */ /* 0x000fc600078e0217 */
[----:B------:R-:W2:Y:S01]  /*01b0*/  @!P1 LDG.E.EL.64 R6, desc[UR8][R24.64] ;  /* 0x0000000818069981 */ /* 0x000ea2000c2e1b00 */
[----:B-----5:R-:W-:Y:S01]  /*01c0*/  IMAD.WIDE R20, R17, 0x4, R20 ;  /* 0x0000000411147825 */ /* 0x020fe200078e0214 */
[----:B------:R-:W-:-:S03]  /*01d0*/  CS2R R14, SRZ ;  /* 0x00000000000e7805 */ /* 0x000fc6000001ff00 */
[----:B-1----:R-:W-:Y:S01]  /*01e0*/  IMAD.WIDE R26, R23, 0x4, R10 ;  /* 0x00000004171a7825 */ /* 0x002fe200078e020a */
[----:B------:R-:W-:-:S03]  /*01f0*/  CS2R R10, SRZ ;  /* 0x00000000000a7805 */ /* 0x000fc6000001ff00 */
[----:B------:R1:W2:Y:S01]  /*0200*/  @P0 LDG.E.EL.64 R8, desc[UR8][R20.64] ;  /* 0x0000000814080981 */ /* 0x0002a2000c2e1b00 */
[----:B----4-:R-:W-:-:S03]  /*0210*/  IMAD.WIDE R18, R23, 0x4, R18 ;  /* 0x0000000417127825 */ /* 0x010fc600078e0212 */
[----:B------:R-:W3:Y:S01]  /*0220*/  @!P1 LDG.E.EL.64 R14, desc[UR8][R26.64] ;  /* 0x000000081a0e9981 */ /* 0x000ee2000c2e1b00 */
[----:B0-----:R-:W-:Y:S01]  /*0230*/  IMAD.WIDE R22, R17, 0x4, R4 ;  /* 0x0000000411167825 */ /* 0x001fe200078e0204 */
[----:B------:R-:W-:Y:S02]  /*0240*/  CS2R R4, SRZ ;  /* 0x0000000000047805 */ /* 0x000fe4000001ff00 */
[----:B------:R0:W3:Y:S04]  /*0250*/  @!P1 LDG.E.EL.64 R10, desc[UR8][R18.64] ;  /* 0x00000008120a9981 */ /* 0x0000e8000c2e1b00 */
[----:B------:R-:W4:Y:S01]  /*0260*/  @P0 LDG.E.EL.64 R4, desc[UR8][R22.64] ;  /* 0x0000000816040981 */ /* 0x000f22000c2e1b00 */
[----:B------:R-:W5:Y:S01]  /*0270*/  S2UR UR6, SR_CgaCtaId ;  /* 0x00000000000679c3 */ /* 0x000f620000008800 */
[----:B------:R-:W-:-:S02]  /*0280*/  UMOV UR5, 0x400 ;  /* 0x0000040000057882 */ /* 0x000fc40000000000 */
[----:B-----5:R-:W-:Y:S01]  /*0290*/  UPRMT UR5, UR6, 0x654, UR5 ;  /* 0x0000065406057896 */ /* 0x020fe20008000005 */
[----:B------:R-:W-:Y:S01]  /*02a0*/  FADD R2, R2, 9.9999997473787516356e-06 ;  /* 0x3727c5ac02027421 */ /* 0x000fe20000000000 */
[----:B------:R-:W-:-:S03]  /*02b0*/  FADD R3, R3, 9.9999997473787516356e-06 ;  /* 0x3727c5ac03037421 */ /* 0x000fc60000000000 */
[----:B------:R-:W5:Y:S08]  /*02c0*/  MUFU.SQRT R17, R2 ;  /* 0x0000000200117308 */ /* 0x000f700000002000 */
[----:B-1----:R-:W1:Y:S01]  /*02d0*/  MUFU.SQRT R20, R3 ;  /* 0x0000000300147308 */ /* 0x002e620000002000 */
[C---:B-----5:R-:W-:Y:S02]  /*02e0*/  FSETP.GT.AND P0, PT, R17.reuse, 8.50705917302346158658e+37, PT ;  /* 0x7e8000001100780b */ /* 0x060fe40003f04000 */
[----:B------:R-:W-:-:S02]  /*02f0*/  FSETP.GEU.AND P2, PT, R17, 1.175494350822287508e-38, PT ;  /* 0x008000001100780b */ /* 0x000fc40003f4e000 */
[C---:B-1----:R-:W-:Y:S02]  /*0300*/  FSETP.GT.AND P1, PT, R20.reuse, 8.50705917302346158658e+37, PT ;  /* 0x7e8000001400780b */ /* 0x042fe40003f24000 */
[----:B------:R-:W-:-:S07]  /*0310*/  FSETP.GEU.AND P3, PT, R20, 1.175494350822287508e-38, PT ;  /* 0x008000001400780b */ /* 0x000fce0003f6e000 */
[----:B------:R-:W-:-:S04]  /*0320*/  @P0 FMUL R17, R17, 0.25 ;  /* 0x3e80000011110820 */ /* 0x000fc80000400000 */
[----:B------:R-:W-:Y:S01]  /*0330*/  @!P2 FMUL R17, R17, 16777216 ;  /* 0x4b8000001111a820 */ /* 0x000fe20000400000 */
[----:B------:R-:W-:-:S04]  /*0340*/  @P1 FMUL R20, R20, 0.25 ;  /* 0x3e80000014141820 */ /* 0x000fc80000400000 */
[----:B------:R-:W-:Y:S01]  /*0350*/  @!P3 FMUL R20, R20, 16777216 ;  /* 0x4b8000001414b820 */ /* 0x000fe20000400000 */
[----:B------:R-:W1:Y:S01]  /*0360*/  MUFU.RCP R17, R17 ;  /* 0x0000001100117308 */ /* 0x000e620000001000 */
[----:B------:R-:W-:-:S07]  /*0370*/  IMAD.MOV.U32 R3, RZ, RZ, 0x3e800000 ;  /* 0x3e800000ff037424 */ /* 0x000fce00078e00ff */
[----:B------:R-:W5:Y:S01]  /*0380*/  MUFU.RCP R20, R20 ;  /* 0x0000001400147308 */ /* 0x000f620000001000 */
[C---:B0-----:R-:W-:Y:S02]  /*0390*/  FSEL R18, R3.reuse, 1, P0 ;  /* 0x3f80000003127808 */ /* 0x041fe40000000000 */
[----:B------:R-:W-:-:S03]  /*03a0*/  FSEL R3, R3, 1, P1 ;  /* 0x3f80000003037808 */ /* 0x000fc60000800000 */
[----:B------:R-:W-:Y:S02]  /*03b0*/  @!P2 FMUL R18, R18, 16777216 ;  /* 0x4b8000001212a820 */ /* 0x000fe40000400000 */
[----:B------:R-:W-:Y:S01]  /*03c0*/  @!P3 FMUL R3, R3, 16777216 ;  /* 0x4b8000000303b820 */ /* 0x000fe20000400000 */
[----:B--2---:R-:W-:Y:S01]  /*03d0*/  FADD R6, -R6, R8 ;  /* 0x0000000806067221 */ /* 0x004fe20000000100 */
[----:B-1----:R-:W-:Y:S01]  /*03e0*/  FMUL R17, R17, R18 ;  /* 0x0000001211117220 */ /* 0x002fe20000400000 */
[----:B------:R-:W-:Y:S01]  /*03f0*/  FADD R7, -R7, R9 ;  /* 0x0000000907077221 */ /* 0x000fe20000000100 */
[----:B-----5:R-:W-:Y:S01]  /*0400*/  FMUL R20, R20, R3 ;  /* 0x0000000314147220 */ /* 0x020fe20000400000 */
[----:B------:R-:W-:Y:S02]  /*0410*/  IMAD.SHL.U32 R3, R0, 0x80, RZ ;  /* 0x0000008000037824 */ /* 0x000fe400078e00ff */
[----:B------:R-:W-:Y:S01]  /*0420*/  FMUL R17, R6, R17 ;  /* 0x0000001106117220 */ /* 0x000fe20000400000 */
[----:B------:R-:W-:Y:S01]  /*0430*/  FMUL R20, R7, R20 ;  /* 0x0000001407147220 */ /* 0x000fe20000400000 */
[----:B------:R-:W-:Y:S01]  /*0440*/  LEA R9, R0, UR5, 0x4 ;  /* 0x0000000500097c11 */ /* 0x000fe2000f8e20ff */
[----:B------:R-:W-:Y:S01]  /*0450*/  IMAD.SHL.U32 R2, R12, 0x2, RZ ;  /* 0x000000020c027824 */ /* 0x000fe200078e00ff */
[----:B------:R-:W-:Y:S01]  /*0460*/  LOP3.LUT R16, R3, R16, RZ, 0xfc, !PT ;  /* 0x0000001003107212 */ /* 0x000fe200078efcff */
[----:B---3--:R-:W-:Y:S01]  /*0470*/  FFMA R17, R17, R10, R14 ;  /* 0x0000000a11117223 */ /* 0x008fe2000000000e */
[----:B------:R-:W-:Y:S01]  /*0480*/  LEA.HI R3, R3, UR5, RZ, 0x1d ;  /* 0x0000000503037c11 */ /* 0x000fe2000f8fe8ff */
[----:B------:R-:W-:Y:S01]  /*0490*/  FFMA R20, R20, R11, R15 ;  /* 0x0000000b14147223 */ /* 0x000fe2000000000f */
[----:B------:R-:W-:Y:S01]  /*04a0*/  LOP3.LUT R13, R13, 0x3e, R2, 0xf8, !PT ;  /* 0x0000003e0d0d7812 */ /* 0x000fe200078ef802 */
[----:B------:R-:W-:-:S02]  /*04b0*/  IMAD R9, R16, 0x4, R9 ;  /* 0x0000000410097824 */ /* 0x000fc400078e0209 */
[----:B----4-:R-:W-:Y:S01]  /*04c0*/  FADD R4, R17, R4 ;  /* 0x0000000411047221 */ /* 0x010fe20000000000 */
[----:B------:R-:W-:Y:S02]  /*04d0*/  IMAD R16, R16, 0x4, R3 ;  /* 0x0000000410107824 */ /* 0x000fe400078e0203 */
[----:B------:R-:W-:Y:S01]  /*04e0*/  FADD R5, R20, R5 ;  /* 0x0000000514057221 */ /* 0x000fe20000000000 */
[----:B------:R-:W-:Y:S01]  /*04f0*/  SHF.R.U32.HI R2, RZ, 0x5, R12 ;  /* 0x00000005ff027819 */ /* 0x000fe2000001160c */
[----:B------:R0:W-:Y:S03]  /*0500*/  STS [R9], R4 ;  /* 0x0000000409007388 */ /* 0x0001e60000000800 */
[----:B------:R-:W-:Y:S01]  /*0510*/  SGXT.U32 R0, R2, 0x2 ;  /* 0x000000020200781a */ /* 0x000fe20000000000 */
[----:B------:R0:W-:Y:S03]  /*0520*/  STS [R16+0x108], R5 ;  /* 0x0001080510007388 */ /* 0x0001e60000000800 */
[----:B------:R-:W-:Y:S01]  /*0530*/  LOP3.LUT R0, R0, UR4, RZ, 0xfc, !PT ;  /* 0x0000000400007c12 */ /* 0x000fe2000f8efcff */
[----:B------:R-:W-:Y:S03]  /*0540*/  BAR.SYNC.DEFER_BLOCKING 0x0 ;  /* 0x0000000000007b1d */ /* 0x000fe60000010000 */
[----:B------:R-:W-:-:S02]  /*0550*/  ISETP.GE.AND P0, PT, R0, 0x38, PT ;  /* 0x000000380000780c */ /* 0x000fc40003f06270 */
[----:B------:R-:W-:Y:S02]  /*0560*/  SHF.R.U32.HI R2, RZ, 0x2, R12 ;  /* 0x00000002ff027819 */ /* 0x000fe4000001160c */
[----:B------:R-:W-:Y:S01]  /*0570*/  ISETP.LT.AND P0, PT, R13, 0x40, !P0 ;  /* 0x000000400d00780c */ /* 0x000fe20004701270 */
[----:B------:R-:W-:Y:S01]  /*0580*/  IMAD.SHL.U32 R12, R12, 0x8, RZ ;  /* 0x000000080c0c7824 */ /* 0x000fe200078e00ff */
[----:B------:R-:W-:-:S04]  /*0590*/  LOP3.LUT R2, R2, 0x18, RZ, 0xc0, !PT ;  /* 0x0000001802027812 */ /* 0x000fc800078ec0ff */
[----:B------:R-:W-:-:S04]  /*05a0*/  LOP3.LUT R3, R12, 0x3f8, RZ, 0xc0, !PT ;  /* 0x000003f80c037812 */ /* 0x000fc800078ec0ff */
[----:B------:R-:W-:-:S03]  /*05b0*/  IADD3 R7, R3, UR5, R2 ;  /* 0x0000000503077c10 */ /* 0x000fc6000fffe002 */
[----:B0-----:R-:W-:Y:S05]  /*05c0*/  @!P0 EXIT ;  /* 0x000000000000894d */ /* 0x001fea0003800000 */
[----:B------:R-:W0:Y:S01]  /*05d0*/  LDS.64 R8, [R7] ;  /* 0x0000000007087984 */ /* 0x000e220000000a00 */
[----:B------:R-:W-:Y:S01]  /*05e0*/  SHF.R.S32.HI R4, RZ, 0x1f, R13 ;  /* 0x0000001fff047819 */ /* 0x000fe2000001140d */
[----:B------:R-:W1:Y:S03]  /*05f0*/  LDC.64 R2, c[0x0][0x240] ;  /* 0x00009000ff027b82 */ /* 0x000e660000000a00 */
[----:B------:R-:W-:-:S04]  /*0600*/  LEA.HI R4, R4, R13, RZ, 0x4 ;  /* 0x0000000d04047211 */ /* 0x000fc800078f20ff */
[----:B------:R-:W-:Y:S02]  /*0610*/  LOP3.LUT R6, R4, 0xfffffff0, RZ, 0xc0, !PT ;  /* 0xfffffff004067812 */ /* 0x000fe400078ec0ff */
[----:B------:R-:W-:-:S03]  /*0620*/  SHF.R.S32.HI R4, RZ, 0x4, R4 ;  /* 0x00000004ff047819 */ /* 0x000fc60000011404 */
[----:B------:R-:W-:-:S04]  /*0630*/  IMAD.IADD R13, R13, 0x1, -R6 ;  /* 0x000000010d0d7824 */ /* 0x000fc800078e0a06 */
[----:B------:R-:W-:-:S04]  /*0640*/  IMAD R13, R0, 0x10, R13 ;  /* 0x00000010000d7824 */ /* 0x000fc800078e020d */
[----:B------:R-:W-:-:S04]  /*0650*/  IMAD R13, R4, 0x380, R13 ;  /* 0x00000380040d7824 */ /* 0x000fc800078e020d */
[----:B-1----:R-:W-:-:S05]  /*0660*/  IMAD.WIDE R2, R13, 0x4, R2 ;  /* 0x000000040d027825 */ /* 0x002fca00078e0202 */
[----:B0-----:R-:W-:Y:S01]  /*0670*/  STG.E.64 desc[UR8][R2.64], R8 ;  /* 0x0000000802007986 */ /* 0x001fe2000c101b08 */
[----:B------:R-:W-:Y:S05]  /*0680*/  EXIT ;  /* 0x000000000000794d */ /* 0x000fea0003800000 */
.L_x_0:
[----:B------:R-:W-:-:S00]  /*0690*/  BRA `(.L_x_0) ;  /* 0xfffffffc00fc7947 */ /* 0x000fc0000383ffff */
[----:B------:R-:W-:-:S00]  /*06a0*/  NOP ;  /* 0x0000000000007918 */ /* 0x000fc00000000000 */
        /* <DEDUP_REMOVED lines=13> */
.L_x_1:


//--------------------- .nv.global.init           --------------------------
	.section	.nv.global.init,"aw",@progbits
.nv.global.init:
	.type		_$_str,@object
	.size		_$_str,(_$_str_$_2 - _$_str)
_$_str:
        /*0000*/ 	.byte	0x5f, 0x5f, 0x43, 0x55, 0x44, 0x41, 0x5f, 0x46, 0x54, 0x5a, 0x00
	.type		_$_str_$_2,@object
	.size		_$_str_$_2,(.L_1 - _$_str_$_2)
_$_str_$_2:
        /*000b*/ 	.byte	0x5f, 0x5f, 0x43, 0x55, 0x44, 0x41, 0x5f, 0x50, 0x52, 0x45, 0x43, 0x5f, 0x53, 0x51, 0x52, 0x54
        /*001b*/ 	.byte	0x00
.L_1:


//--------------------- .nv.shared.triton_poi_fused__native_batch_norm_legit_no_training_add_44 --------------------------
	.section	.nv.shared.triton_poi_fused__native_batch_norm_legit_no_training_add_44,"aw",@nobits
	.sectionflags	@""
	.align	16
	.zero		1024


//--------------------- .nv.constant0.triton_poi_fused__native_batch_norm_legit_no_training_add_44 --------------------------
	.section	.nv.constant0.triton_poi_fused__native_batch_norm_legit_no_training_add_44,"a",@progbits
	.sectionflags	@""
	.align	4
.nv.constant0.triton_poi_fused__native_batch_norm_legit_no_training_add_44:
	.zero		592
